//
// Generated by NVIDIA NVVM Compiler
//
// Compiler Build ID: CL-36424714
// Cuda compilation tools, release 13.0, V13.0.88
// Based on NVVM 20.0.0
//

.version 9.0
.target sm_100
.address_size 64

	// .globl	_Z24onedim_convolutionKernelPKfS0_Pfii

.visible .entry _Z24onedim_convolutionKernelPKfS0_Pfii(
	.param .u64 .ptr .align 1 _Z24onedim_convolutionKernelPKfS0_Pfii_param_0,
	.param .u64 .ptr .align 1 _Z24onedim_convolutionKernelPKfS0_Pfii_param_1,
	.param .u64 .ptr .align 1 _Z24onedim_convolutionKernelPKfS0_Pfii_param_2,
	.param .u32 _Z24onedim_convolutionKernelPKfS0_Pfii_param_3,
	.param .u32 _Z24onedim_convolutionKernelPKfS0_Pfii_param_4
)
{
	.reg .pred 	%p<55>;
	.reg .b32 	%r<43>;
	.reg .b32 	%f<96>;
	.reg .b64 	%rd<47>;

	ld.param.u64 	%rd7, [_Z24onedim_convolutionKernelPKfS0_Pfii_param_0];
	ld.param.u64 	%rd8, [_Z24onedim_convolutionKernelPKfS0_Pfii_param_1];
	ld.param.u64 	%rd6, [_Z24onedim_convolutionKernelPKfS0_Pfii_param_2];
	ld.param.u32 	%r28, [_Z24onedim_convolutionKernelPKfS0_Pfii_param_3];
	ld.param.u32 	%r29, [_Z24onedim_convolutionKernelPKfS0_Pfii_param_4];
	cvta.to.global.u64 	%rd1, %rd8;
	cvta.to.global.u64 	%rd2, %rd7;
	mov.u32 	%r30, %ctaid.x;
	mov.u32 	%r31, %ntid.x;
	mov.u32 	%r32, %tid.x;
	mad.lo.s32 	%r1, %r30, %r31, %r32;
	shr.u32 	%r33, %r29, 31;
	add.s32 	%r34, %r29, %r33;
	shr.s32 	%r35, %r34, 1;
	sub.s32 	%r2, %r1, %r35;
	setp.lt.s32 	%p1, %r29, 1;
	mov.f32 	%f75, 0f00000000;
	@%p1 bra 	$L__BB0_41;
	and.b32  	%r3, %r29, 7;
	setp.lt.u32 	%p2, %r29, 8;
	mov.f32 	%f75, 0f00000000;
	mov.b32 	%r41, 0;
	@%p2 bra 	$L__BB0_20;
	and.b32  	%r41, %r29, 2147483640;
	mov.f32 	%f75, 0f00000000;
	mov.b32 	%r39, 0;
$L__BB0_3:
	.pragma "nounroll";
	add.s32 	%r6, %r2, %r39;
	setp.lt.s32 	%p3, %r6, 0;
	setp.ge.s32 	%p4, %r6, %r28;
	mul.wide.u32 	%rd9, %r39, 4;
	add.s64 	%rd3, %rd1, %rd9;
	or.pred  	%p5, %p3, %p4;
	@%p5 bra 	$L__BB0_5;
	mul.wide.u32 	%rd10, %r6, 4;
	add.s64 	%rd11, %rd2, %rd10;
	ld.global.f32 	%f42, [%rd11];
	ld.global.f32 	%f43, [%rd3];
	fma.rn.f32 	%f75, %f42, %f43, %f75;
$L__BB0_5:
	add.s32 	%r7, %r6, 1;
	setp.lt.s32 	%p6, %r7, 0;
	setp.ge.s32 	%p7, %r7, %r28;
	or.pred  	%p8, %p6, %p7;
	@%p8 bra 	$L__BB0_7;
	mul.wide.u32 	%rd12, %r7, 4;
	add.s64 	%rd13, %rd2, %rd12;
	ld.global.f32 	%f44, [%rd13];
	ld.global.f32 	%f45, [%rd3+4];
	fma.rn.f32 	%f75, %f44, %f45, %f75;
$L__BB0_7:
	add.s32 	%r8, %r6, 2;
	setp.lt.s32 	%p9, %r8, 0;
	setp.ge.s32 	%p10, %r8, %r28;
	or.pred  	%p11, %p9, %p10;
	@%p11 bra 	$L__BB0_9;
	mul.wide.u32 	%rd14, %r8, 4;
	add.s64 	%rd15, %rd2, %rd14;
	ld.global.f32 	%f46, [%rd15];
	ld.global.f32 	%f47, [%rd3+8];
	fma.rn.f32 	%f75, %f46, %f47, %f75;
$L__BB0_9:
	add.s32 	%r9, %r6, 3;
	setp.lt.s32 	%p12, %r9, 0;
	setp.ge.s32 	%p13, %r9, %r28;
	or.pred  	%p14, %p12, %p13;
	@%p14 bra 	$L__BB0_11;
	mul.wide.u32 	%rd16, %r9, 4;
	add.s64 	%rd17, %rd2, %rd16;
	ld.global.f32 	%f48, [%rd17];
	ld.global.f32 	%f49, [%rd3+12];
	fma.rn.f32 	%f75, %f48, %f49, %f75;
$L__BB0_11:
	add.s32 	%r10, %r6, 4;
	setp.lt.s32 	%p15, %r10, 0;
	setp.ge.s32 	%p16, %r10, %r28;
	or.pred  	%p17, %p15, %p16;
	@%p17 bra 	$L__BB0_13;
	mul.wide.u32 	%rd18, %r10, 4;
	add.s64 	%rd19, %rd2, %rd18;
	ld.global.f32 	%f50, [%rd19];
	ld.global.f32 	%f51, [%rd3+16];
	fma.rn.f32 	%f75, %f50, %f51, %f75;
$L__BB0_13:
	add.s32 	%r11, %r6, 5;
	setp.lt.s32 	%p18, %r11, 0;
	setp.ge.s32 	%p19, %r11, %r28;
	or.pred  	%p20, %p18, %p19;
	@%p20 bra 	$L__BB0_15;
	mul.wide.u32 	%rd20, %r11, 4;
	add.s64 	%rd21, %rd2, %rd20;
	ld.global.f32 	%f52, [%rd21];
	ld.global.f32 	%f53, [%rd3+20];
	fma.rn.f32 	%f75, %f52, %f53, %f75;
$L__BB0_15:
	add.s32 	%r12, %r6, 6;
	setp.lt.s32 	%p21, %r12, 0;
	setp.ge.s32 	%p22, %r12, %r28;
	or.pred  	%p23, %p21, %p22;
	@%p23 bra 	$L__BB0_17;
	mul.wide.u32 	%rd22, %r12, 4;
	add.s64 	%rd23, %rd2, %rd22;
	ld.global.f32 	%f54, [%rd23];
	ld.global.f32 	%f55, [%rd3+24];
	fma.rn.f32 	%f75, %f54, %f55, %f75;
$L__BB0_17:
	add.s32 	%r13, %r6, 7;
	setp.lt.s32 	%p24, %r13, 0;
	setp.ge.s32 	%p25, %r13, %r28;
	or.pred  	%p26, %p24, %p25;
	@%p26 bra 	$L__BB0_19;
	mul.wide.u32 	%rd24, %r13, 4;
	add.s64 	%rd25, %rd2, %rd24;
	ld.global.f32 	%f56, [%rd25];
	ld.global.f32 	%f57, [%rd3+28];
	fma.rn.f32 	%f75, %f56, %f57, %f75;
$L__BB0_19:
	add.s32 	%r39, %r39, 8;
	setp.ne.s32 	%p27, %r39, %r41;
	@%p27 bra 	$L__BB0_3;
$L__BB0_20:
	setp.eq.s32 	%p28, %r3, 0;
	@%p28 bra 	$L__BB0_41;
	and.b32  	%r16, %r29, 3;
	setp.lt.u32 	%p29, %r3, 4;
	@%p29 bra 	$L__BB0_31;
	add.s32 	%r17, %r2, %r41;
	setp.lt.s32 	%p30, %r17, 0;
	setp.ge.s32 	%p31, %r17, %r28;
	mul.wide.u32 	%rd26, %r41, 4;
	add.s64 	%rd4, %rd1, %rd26;
	or.pred  	%p32, %p30, %p31;
	@%p32 bra 	$L__BB0_24;
	mul.wide.u32 	%rd27, %r17, 4;
	add.s64 	%rd28, %rd2, %rd27;
	ld.global.f32 	%f59, [%rd28];
	ld.global.f32 	%f60, [%rd4];
	fma.rn.f32 	%f75, %f59, %f60, %f75;
$L__BB0_24:
	add.s32 	%r18, %r17, 1;
	setp.lt.s32 	%p33, %r18, 0;
	setp.ge.s32 	%p34, %r18, %r28;
	or.pred  	%p35, %p33, %p34;
	@%p35 bra 	$L__BB0_26;
	mul.wide.u32 	%rd29, %r18, 4;
	add.s64 	%rd30, %rd2, %rd29;
	ld.global.f32 	%f61, [%rd30];
	ld.global.f32 	%f62, [%rd4+4];
	fma.rn.f32 	%f75, %f61, %f62, %f75;
$L__BB0_26:
	add.s32 	%r19, %r17, 2;
	setp.lt.s32 	%p36, %r19, 0;
	setp.ge.s32 	%p37, %r19, %r28;
	or.pred  	%p38, %p36, %p37;
	@%p38 bra 	$L__BB0_28;
	mul.wide.u32 	%rd31, %r19, 4;
	add.s64 	%rd32, %rd2, %rd31;
	ld.global.f32 	%f63, [%rd32];
	ld.global.f32 	%f64, [%rd4+8];
	fma.rn.f32 	%f75, %f63, %f64, %f75;
$L__BB0_28:
	add.s32 	%r20, %r17, 3;
	setp.lt.s32 	%p39, %r20, 0;
	setp.ge.s32 	%p40, %r20, %r28;
	or.pred  	%p41, %p39, %p40;
	@%p41 bra 	$L__BB0_30;
	mul.wide.u32 	%rd33, %r20, 4;
	add.s64 	%rd34, %rd2, %rd33;
	ld.global.f32 	%f65, [%rd34];
	ld.global.f32 	%f66, [%rd4+12];
	fma.rn.f32 	%f75, %f65, %f66, %f75;
$L__BB0_30:
	add.s32 	%r41, %r41, 4;
$L__BB0_31:
	setp.eq.s32 	%p42, %r16, 0;
	@%p42 bra 	$L__BB0_41;
	setp.eq.s32 	%p43, %r16, 1;
	@%p43 bra 	$L__BB0_38;
	add.s32 	%r23, %r2, %r41;
	setp.lt.s32 	%p44, %r23, 0;
	setp.ge.s32 	%p45, %r23, %r28;
	mul.wide.u32 	%rd35, %r41, 4;
	add.s64 	%rd5, %rd1, %rd35;
	or.pred  	%p46, %p44, %p45;
	@%p46 bra 	$L__BB0_35;
	mul.wide.u32 	%rd36, %r23, 4;
	add.s64 	%rd37, %rd2, %rd36;
	ld.global.f32 	%f68, [%rd37];
	ld.global.f32 	%f69, [%rd5];
	fma.rn.f32 	%f75, %f68, %f69, %f75;
$L__BB0_35:
	add.s32 	%r24, %r23, 1;
	setp.lt.s32 	%p47, %r24, 0;
	setp.ge.s32 	%p48, %r24, %r28;
	or.pred  	%p49, %p47, %p48;
	@%p49 bra 	$L__BB0_37;
	mul.wide.u32 	%rd38, %r24, 4;
	add.s64 	%rd39, %rd2, %rd38;
	ld.global.f32 	%f70, [%rd39];
	ld.global.f32 	%f71, [%rd5+4];
	fma.rn.f32 	%f75, %f70, %f71, %f75;
$L__BB0_37:
	add.s32 	%r41, %r41, 2;
$L__BB0_38:
	and.b32  	%r38, %r29, 1;
	setp.eq.b32 	%p50, %r38, 1;
	not.pred 	%p51, %p50;
	@%p51 bra 	$L__BB0_41;
	add.s32 	%r27, %r2, %r41;
	setp.lt.s32 	%p52, %r27, 0;
	setp.ge.s32 	%p53, %r27, %r28;
	or.pred  	%p54, %p52, %p53;
	@%p54 bra 	$L__BB0_41;
	mul.wide.u32 	%rd40, %r27, 4;
	add.s64 	%rd41, %rd2, %rd40;
	ld.global.f32 	%f72, [%rd41];
	mul.wide.u32 	%rd42, %r41, 4;
	add.s64 	%rd43, %rd1, %rd42;
	ld.global.f32 	%f73, [%rd43];
	fma.rn.f32 	%f75, %f72, %f73, %f75;
$L__BB0_41:
	cvta.to.global.u64 	%rd44, %rd6;
	mul.wide.s32 	%rd45, %r1, 4;
	add.s64 	%rd46, %rd44, %rd45;
	st.global.f32 	[%rd46], %f75;
	ret;

}


// ===== COMPILED SASS (sm_100) =====

	.target	sm_100

	.elftype	@"ET_EXEC"


//--------------------- .note.nv.tkinfo           --------------------------
	.section	.note.nv.tkinfo,"",@"SHT_NOTE"
	.sectionflags	@"SHF_NOTE_NV_TKINFO"
	.tkinfo
        /*0018*/ 	.word	0x00000002
        /*0030*/ 	.string	""
        /*0030*/ 	.string	"ptxas"
        /*0030*/ 	.string	"Cuda compilation tools, release 13.0, V13.0.88"
        /*0030*/ 	.string	"Build cuda_13.0.r13.0/compiler.36424714_0"
        /*0030*/ 	.string	"-arch sm_100 -m 64 "



//--------------------- .note.nv.cuinfo           --------------------------
	.section	.note.nv.cuinfo,"",@"SHT_NOTE"
	.sectionflags	@"SHF_NOTE_NV_CUINFO"
        /*0018*/ 	.short	0x0002
        /*001a*/ 	.short	0x0064
        /*001c*/ 	.short	0x0082
	.zero		2


//--------------------- .nv.info                  --------------------------
	.section	.nv.info,"",@"SHT_CUDA_INFO"
	.align	4


	//----- nvinfo : EIATTR_REGCOUNT
	.align		4
        /*0000*/ 	.byte	0x04, 0x2f
        /*0002*/ 	.short	(.L_1 - .L_0)
	.align		4
.L_0:
        /*0004*/ 	.word	index@(_Z24onedim_convolutionKernelPKfS0_Pfii)
        /*0008*/ 	.word	0x00000020


	//----- nvinfo : EIATTR_FRAME_SIZE
	.align		4
.L_1:
        /*000c*/ 	.byte	0x04, 0x11
        /*000e*/ 	.short	(.L_3 - .L_2)
	.align		4
.L_2:
        /*0010*/ 	.word	index@(_Z24onedim_convolutionKernelPKfS0_Pfii)
        /*0014*/ 	.word	0x00000000


	//----- nvinfo : EIATTR_MIN_STACK_SIZE
	.align		4
.L_3:
        /*0018*/ 	.byte	0x04, 0x12
        /*001a*/ 	.short	(.L_5 - .L_4)
	.align		4
.L_4:
        /*001c*/ 	.word	index@(_Z24onedim_convolutionKernelPKfS0_Pfii)
        /*0020*/ 	.word	0x00000000
.L_5:


//--------------------- .nv.compat                --------------------------
	.section	.nv.compat,"",@"SHT_CUDA_COMPAT_INFO"
	.align	4
        /*0000*/ 	.byte	0x02, 0x09, 0x00, 0x00, 0x02, 0x02, 0x01, 0x00, 0x02, 0x05, 0x05, 0x00, 0x03, 0x07, 0x01, 0x01
        /*0010*/ 	.byte	0x02, 0x03, 0x00, 0x00, 0x02, 0x06, 0x01, 0x00, 0x04, 0x0b, 0x08, 0x00, 0x09, 0x00, 0x00, 0x00
        /*0020*/ 	.byte	0x00, 0x00, 0x00, 0x00


//--------------------- .nv.info._Z24onedim_convolutionKernelPKfS0_Pfii --------------------------
	.section	.nv.info._Z24onedim_convolutionKernelPKfS0_Pfii,"",@"SHT_CUDA_INFO"
	.sectionflags	@""
	.align	4


	//----- nvinfo : EIATTR_CUDA_API_VERSION
	.align		4
        /*0000*/ 	.byte	0x04, 0x37
        /*0002*/ 	.short	(.L_7 - .L_6)
.L_6:
        /*0004*/ 	.word	0x00000082


	//----- nvinfo : EIATTR_KPARAM_INFO
	.align		4
.L_7:
        /*0008*/ 	.byte	0x04, 0x17
        /*000a*/ 	.short	(.L_9 - .L_8)
.L_8:
        /*000c*/ 	.word	0x00000000
        /*0010*/ 	.short	0x0004
        /*0012*/ 	.short	0x001c
        /*0014*/ 	.byte	0x00, 0xf0, 0x11, 0x00


	//----- nvinfo : EIATTR_KPARAM_INFO
	.align		4
.L_9:
        /*0018*/ 	.byte	0x04, 0x17
        /*001a*/ 	.short	(.L_11 - .L_10)
.L_10:
        /*001c*/ 	.word	0x00000000
        /*0020*/ 	.short	0x0003
        /*0022*/ 	.short	0x0018
        /*0024*/ 	.byte	0x00, 0xf0, 0x11, 0x00


	//----- nvinfo : EIATTR_KPARAM_INFO
	.align		4
.L_11:
        /*0028*/ 	.byte	0x04, 0x17
        /*002a*/ 	.short	(.L_13 - .L_12)
.L_12:
        /*002c*/ 	.word	0x00000000
        /*0030*/ 	.short	0x0002
        /*0032*/ 	.short	0x0010
        /*0034*/ 	.byte	0x00, 0xf5, 0x21, 0x00


	//----- nvinfo : EIATTR_KPARAM_INFO
	.align		4
.L_13:
        /*0038*/ 	.byte	0x04, 0x17
        /*003a*/ 	.short	(.L_15 - .L_14)
.L_14:
        /*003c*/ 	.word	0x00000000
        /*0040*/ 	.short	0x0001
        /*0042*/ 	.short	0x0008
        /*0044*/ 	.byte	0x00, 0xf5, 0x21, 0x00


	//----- nvinfo : EIATTR_KPARAM_INFO
	.align		4
.L_15:
        /*0048*/ 	.byte	0x04, 0x17
        /*004a*/ 	.short	(.L_17 - .L_16)
.L_16:
        /*004c*/ 	.word	0x00000000
        /*0050*/ 	.short	0x0000
        /*0052*/ 	.short	0x0000
        /*0054*/ 	.byte	0x00, 0xf5, 0x21, 0x00


	//----- nvinfo : EIATTR_SPARSE_MMA_MASK
	.align		4
.L_17:
        /*0058*/ 	.byte	0x03, 0x50
        /*005a*/ 	.short	0x0000


	//----- nvinfo : EIATTR_MAXREG_COUNT
	.align		4
        /*005c*/ 	.byte	0x03, 0x1b
        /*005e*/ 	.short	0x00ff


	//----- nvinfo : EIATTR_MERCURY_ISA_VERSION
	.align		4
        /*0060*/ 	.byte	0x03, 0x5f
        /*0062*/ 	.short	0x0101


	//----- nvinfo : EIATTR_VRC_CTA_INIT_COUNT
	.align		4
        /*0064*/ 	.byte	0x02, 0x4a
	.zero		1
	.zero		1


	//----- nvinfo : EIATTR_EXIT_INSTR_OFFSETS
	.align		4
        /*0068*/ 	.byte	0x04, 0x1c
        /*006a*/ 	.short	(.L_19 - .L_18)


	//   ....[0]....
.L_18:
        /*006c*/ 	.word	0x00000b20


	//----- nvinfo : EIATTR_CRS_STACK_SIZE
	.align		4
.L_19:
        /*0070*/ 	.byte	0x04, 0x1e
        /*0072*/ 	.short	(.L_21 - .L_20)
.L_20:
        /*0074*/ 	.word	0x00000000


	//----- nvinfo : EIATTR_CBANK_PARAM_SIZE
	.align		4
.L_21:
        /*0078*/ 	.byte	0x03, 0x19
        /*007a*/ 	.short	0x0020


	//----- nvinfo : EIATTR_PARAM_CBANK
	.align		4
        /*007c*/ 	.byte	0x04, 0x0a
        /*007e*/ 	.short	(.L_23 - .L_22)
	.align		4
.L_22:
        /*0080*/ 	.word	index@(.nv.constant0._Z24onedim_convolutionKernelPKfS0_Pfii)
        /*0084*/ 	.short	0x0380
        /*0086*/ 	.short	0x0020


	//----- nvinfo : EIATTR_SW_WAR
	.align		4
.L_23:
        /*0088*/ 	.byte	0x04, 0x36
        /*008a*/ 	.short	(.L_25 - .L_24)
.L_24:
        /*008c*/ 	.word	0x00000008
.L_25:


//--------------------- .nv.callgraph             --------------------------
	.section	.nv.callgraph,"",@"SHT_CUDA_CALLGRAPH"
	.align	4
	.sectionentsize	8
	.align		4
        /*0000*/ 	.word	0x00000000
	.align		4
        /*0004*/ 	.word	0xffffffff
	.align		4
        /*0008*/ 	.word	0x00000000
	.align		4
        /*000c*/ 	.word	0xfffffffe
	.align		4
        /*0010*/ 	.word	0x00000000
	.align		4
        /*0014*/ 	.word	0xfffffffd
	.align		4
        /*0018*/ 	.word	0x00000000
	.align		4
        /*001c*/ 	.word	0xfffffffc


//--------------------- .text._Z24onedim_convolutionKernelPKfS0_Pfii --------------------------
	.section	.text._Z24onedim_convolutionKernelPKfS0_Pfii,"ax",@progbits
	.align	128
        .global         _Z24onedim_convolutionKernelPKfS0_Pfii
        .type           _Z24onedim_convolutionKernelPKfS0_Pfii,@function
        .size           _Z24onedim_convolutionKernelPKfS0_Pfii,(.L_x_7 - _Z24onedim_convolutionKernelPKfS0_Pfii)
        .other          _Z24onedim_convolutionKernelPKfS0_Pfii,@"STO_CUDA_ENTRY STV_DEFAULT"
_Z24onedim_convolutionKernelPKfS0_Pfii:
.text._Z24onedim_convolutionKernelPKfS0_Pfii:
[----:B------:R-:W-:Y:S01]  /*0000*/  LDC R1, c[0x0][0x37c] ;  /* 0x0000df00ff017b82 */ /* 0x000fe20000000800 */
[----:B------:R-:W0:Y:S01]  /*0010*/  S2R R3, SR_TID.X ;  /* 0x0000000000037919 */ /* 0x000e220000002100 */
[----:B------:R-:W1:Y:S06]  /*0020*/  LDCU UR5, c[0x0][0x39c] ;  /* 0x00007380ff0577ac */ /* 0x000e6c0008000800 */
[----:B------:R-:W0:Y:S01]  /*0030*/  S2UR UR4, SR_CTAID.X ;  /* 0x00000000000479c3 */ /* 0x000e220000002500 */
[----:B------:R-:W-:Y:S01]  /*0040*/  HFMA2 R0, -RZ, RZ, 0, 0 ;  /* 0x00000000ff007431 */ /* 0x000fe200000001ff */
[----:B------:R-:W2:Y:S06]  /*0050*/  LDCU.64 UR8, c[0x0][0x358] ;  /* 0x00006b00ff0877ac */ /* 0x000eac0008000a00 */
[----:B------:R-:W0:Y:S01]  /*0060*/  LDC R2, c[0x0][0x360] ;  /* 0x0000d800ff027b82 */ /* 0x000e220000000800 */
[----:B-1----:R-:W-:Y:S01]  /*0070*/  UISETP.GE.AND UP0, UPT, UR5, 0x1, UPT ;  /* 0x000000010500788c */ /* 0x002fe2000bf06270 */
[----:B0-----:R-:W-:-:S08]  /*0080*/  IMAD R2, R2, UR4, R3 ;  /* 0x0000000402027c24 */ /* 0x001fd0000f8e0203 */
[----:B--2---:R-:W-:Y:S05]  /*0090*/  BRA.U !UP0, `(.L_x_0) ;  /* 0x0000000908947547 */ /* 0x004fea000b800000 */
[----:B------:R-:W-:Y:S01]  /*00a0*/  UISETP.GE.U32.AND UP0, UPT, UR5, 0x8, UPT ;  /* 0x000000080500788c */ /* 0x000fe2000bf06070 */
[----:B------:R-:W-:Y:S01]  /*00b0*/  IMAD.MOV.U32 R0, RZ, RZ, RZ ;  /* 0x000000ffff007224 */ /* 0x000fe200078e00ff */
[----:B------:R-:W-:Y:S01]  /*00c0*/  ULEA.HI UR4, UR5, UR5, URZ, 0x1 ;  /* 0x0000000505047291 */ /* 0x000fe2000f8f08ff */
[----:B------:R-:W-:Y:S01]  /*00d0*/  MOV R3, RZ ;  /* 0x000000ff00037202 */ /* 0x000fe20000000f00 */
[----:B------:R-:W-:Y:S02]  /*00e0*/  ULOP3.LUT UR6, UR5, 0x7, URZ, 0xc0, !UPT ;  /* 0x0000000705067892 */ /* 0x000fe4000f8ec0ff */
[----:B------:R-:W-:Y:S02]  /*00f0*/  USHF.R.S32.HI UR4, URZ, 0x1, UR4 ;  /* 0x00000001ff047899 */ /* 0x000fe40008011404 */
[----:B------:R-:W-:-:S04]  /*0100*/  UISETP.NE.AND UP1, UPT, UR6, URZ, UPT ;  /* 0x000000ff0600728c */ /* 0x000fc8000bf25270 */
[----:B------:R-:W-:Y:S01]  /*0110*/  VIADD R4, R2, -UR4 ;  /* 0x8000000402047c36 */ /* 0x000fe20008000000 */
[----:B------:R-:W-:Y:S06]  /*0120*/  BRA.U !UP0, `(.L_x_1) ;  /* 0x0000000508287547 */ /* 0x000fec000b800000 */
[----:B------:R-:W-:Y:S01]  /*0130*/  ULOP3.LUT UR4, UR5, 0x7ffffff8, URZ, 0xc0, !UPT ;  /* 0x7ffffff805047892 */ /* 0x000fe2000f8ec0ff */
[----:B------:R-:W-:Y:S01]  /*0140*/  MOV R0, RZ ;  /* 0x000000ff00007202 */ /* 0x000fe20000000f00 */
[----:B------:R-:W-:Y:S01]  /*0150*/  IMAD.MOV.U32 R7, RZ, RZ, RZ ;  /* 0x000000ffff077224 */ /* 0x000fe200078e00ff */
[----:B------:R-:W0:Y:S03]  /*0160*/  LDCU UR7, c[0x0][0x398] ;  /* 0x00007300ff0777ac */ /* 0x000e260008000800 */
[----:B------:R-:W-:-:S07]  /*0170*/  MOV R3, UR4 ;  /* 0x0000000400037c02 */ /* 0x000fce0008000f00 */
.L_x_2:
[----:B------:R-:W-:Y:S01]  /*0180*/  IMAD.IADD R29, R4, 0x1, R7 ;  /* 0x00000001041d7824 */ /* 0x000fe200078e0207 */
[----:B------:R-:W1:Y:S04]  /*0190*/  LDC.64 R14, c[0x0][0x388] ;  /* 0x0000e200ff0e7b82 */ /* 0x000e680000000a00 */
[----:B0-----:R-:W-:-:S04]  /*01a0*/  ISETP.GE.AND P4, PT, R29, UR7, PT ;  /* 0x000000071d007c0c */ /* 0x001fc8000bf86270 */
[----:B------:R-:W-:-:S13]  /*01b0*/  ISETP.LT.OR P4, PT, R29, RZ, P4 ;  /* 0x000000ff1d00720c */ /* 0x000fda0002781670 */
[----:B------:R-:W0:Y:S01]  /*01c0*/  @!P4 LDC.64 R8, c[0x0][0x380] ;  /* 0x0000e000ff08cb82 */ /* 0x000e220000000a00 */
[----:B-1----:R-:W-:-:S05]  /*01d0*/  IMAD.WIDE.U32 R14, R7, 0x4, R14 ;  /* 0x00000004070e7825 */ /* 0x002fca00078e000e */
[----:B------:R-:W2:Y:S01]  /*01e0*/  @!P4 LDG.E R10, desc[UR8][R14.64] ;  /* 0x000000080e0ac981 */ /* 0x000ea2000c1e1900 */
[----:B0-----:R-:W-:-:S06]  /*01f0*/  @!P4 IMAD.WIDE.U32 R8, R29, 0x4, R8 ;  /* 0x000000041d08c825 */ /* 0x001fcc00078e0008 */
[----:B------:R-:W2:Y:S01]  /*0200*/  @!P4 LDG.E R9, desc[UR8][R8.64] ;  /* 0x000000080809c981 */ /* 0x000ea2000c1e1900 */
[----:B------:R-:W-:-:S04]  /*0210*/  IADD3 R19, PT, PT, R29, 0x1, RZ ;  /* 0x000000011d137810 */ /* 0x000fc80007ffe0ff */
[----:B------:R-:W-:Y:S01]  /*0220*/  ISETP.GE.AND P0, PT, R19, UR7, PT ;  /* 0x0000000713007c0c */ /* 0x000fe2000bf06270 */
[----:B------:R-:W-:-:S03]  /*0230*/  VIADD R24, R29, 0x2 ;  /* 0x000000021d187836 */ /* 0x000fc60000000000 */
[----:B------:R-:W-:Y:S02]  /*0240*/  ISETP.LT.OR P0, PT, R19, RZ, P0 ;  /* 0x000000ff1300720c */ /* 0x000fe40000701670 */
[C---:B------:R-:W-:Y:S02]  /*0250*/  IADD3 R25, PT, PT, R29.reuse, 0x3, RZ ;  /* 0x000000031d197810 */ /* 0x040fe40007ffe0ff */
[C---:B------:R-:W-:Y:S01]  /*0260*/  ISETP.GE.AND P3, PT, R24.reuse, UR7, PT ;  /* 0x0000000718007c0c */ /* 0x040fe2000bf66270 */
[----:B------:R-:W-:Y:S01]  /*0270*/  VIADD R5, R29, 0x4 ;  /* 0x000000041d057836 */ /* 0x000fe20000000000 */
[C---:B------:R-:W-:Y:S02]  /*0280*/  ISETP.GE.AND P2, PT, R25.reuse, UR7, PT ;  /* 0x0000000719007c0c */ /* 0x040fe4000bf46270 */
[----:B------:R-:W-:Y:S02]  /*0290*/  ISETP.LT.OR P3, PT, R24, RZ, P3 ;  /* 0x000000ff1800720c */ /* 0x000fe40001f61670 */
[----:B------:R-:W-:-:S02]  /*02a0*/  ISETP.LT.OR P2, PT, R25, RZ, P2 ;  /* 0x000000ff1900720c */ /* 0x000fc40001741670 */
[----:B------:R-:W-:Y:S01]  /*02b0*/  IADD3 R6, PT, PT, R29, 0x5, RZ ;  /* 0x000000051d067810 */ /* 0x000fe20007ffe0ff */
[----:B------:R-:W0:Y:S01]  /*02c0*/  @!P0 LDC.64 R22, c[0x0][0x380] ;  /* 0x0000e000ff168b82 */ /* 0x000e220000000a00 */
[----:B------:R-:W-:Y:S01]  /*02d0*/  ISETP.GE.AND P1, PT, R5, UR7, PT ;  /* 0x0000000705007c0c */ /* 0x000fe2000bf26270 */
[----:B------:R-:W-:Y:S01]  /*02e0*/  VIADD R27, R29, 0x6 ;  /* 0x000000061d1b7836 */ /* 0x000fe20000000000 */
[C---:B------:R-:W-:Y:S02]  /*02f0*/  ISETP.GE.AND P5, PT, R6.reuse, UR7, PT ;  /* 0x0000000706007c0c */ /* 0x040fe4000bfa6270 */
[----:B------:R-:W-:Y:S02]  /*0300*/  ISETP.LT.OR P1, PT, R5, RZ, P1 ;  /* 0x000000ff0500720c */ /* 0x000fe40000f21670 */
[----:B------:R-:W-:Y:S01]  /*0310*/  IADD3 R29, PT, PT, R29, 0x7, RZ ;  /* 0x000000071d1d7810 */ /* 0x000fe20007ffe0ff */
[----:B------:R-:W1:Y:S01]  /*0320*/  @!P3 LDC.64 R12, c[0x0][0x380] ;  /* 0x0000e000ff0cbb82 */ /* 0x000e620000000a00 */
[----:B------:R-:W-:-:S02]  /*0330*/  ISETP.LT.OR P5, PT, R6, RZ, P5 ;  /* 0x000000ff0600720c */ /* 0x000fc40002fa1670 */
[----:B------:R-:W-:-:S04]  /*0340*/  ISETP.GE.AND P6, PT, R29, UR7, PT ;  /* 0x000000071d007c0c */ /* 0x000fc8000bfc6270 */
[----:B------:R-:W-:-:S07]  /*0350*/  ISETP.LT.OR P6, PT, R29, RZ, P6 ;  /* 0x000000ff1d00720c */ /* 0x000fce00037c1670 */
[----:B------:R-:W3:Y:S01]  /*0360*/  @!P5 LDC.64 R16, c[0x0][0x380] ;  /* 0x0000e000ff10db82 */ /* 0x000ee20000000a00 */
[----:B0-----:R-:W-:-:S07]  /*0370*/  @!P0 IMAD.WIDE.U32 R22, R19, 0x4, R22 ;  /* 0x0000000413168825 */ /* 0x001fce00078e0016 */
[----:B------:R-:W0:Y:S01]  /*0380*/  @!P6 LDC.64 R20, c[0x0][0x380] ;  /* 0x0000e000ff14eb82 */ /* 0x000e220000000a00 */
[----:B------:R-:W4:Y:S01]  /*0390*/  @!P0 LDG.E R23, desc[UR8][R22.64] ;  /* 0x0000000816178981 */ /* 0x000f22000c1e1900 */
[----:B-1----:R-:W-:-:S03]  /*03a0*/  @!P3 IMAD.WIDE.U32 R12, R24, 0x4, R12 ;  /* 0x00000004180cb825 */ /* 0x002fc600078e000c */
[----:B------:R-:W4:Y:S04]  /*03b0*/  @!P0 LDG.E R24, desc[UR8][R14.64+0x4] ;  /* 0x000004080e188981 */ /* 0x000f28000c1e1900 */
[----:B------:R-:W5:Y:S04]  /*03c0*/  @!P3 LDG.E R13, desc[UR8][R12.64] ;  /* 0x000000080c0db981 */ /* 0x000f68000c1e1900 */
[----:B------:R-:W5:Y:S01]  /*03d0*/  @!P5 LDG.E R22, desc[UR8][R14.64+0x14] ;  /* 0x000014080e16d981 */ /* 0x000f62000c1e1900 */
[----:B---3--:R-:W-:-:S03]  /*03e0*/  @!P5 IMAD.WIDE.U32 R16, R6, 0x4, R16 ;  /* 0x000000040610d825 */ /* 0x008fc600078e0010 */
[----:B------:R-:W3:Y:S04]  /*03f0*/  @!P1 LDG.E R6, desc[UR8][R14.64+0x10] ;  /* 0x000010080e069981 */ /* 0x000ee8000c1e1900 */
[----:B------:R-:W3:Y:S01]  /*0400*/  @!P5 LDG.E R17, desc[UR8][R16.64] ;  /* 0x000000081011d981 */ /* 0x000ee2000c1e1900 */
[----:B0-----:R-:W-:-:S06]  /*0410*/  @!P6 IMAD.WIDE.U32 R20, R29, 0x4, R20 ;  /* 0x000000041d14e825 */ /* 0x001fcc00078e0014 */
[----:B------:R-:W3:Y:S01]  /*0420*/  @!P6 LDG.E R21, desc[UR8][R20.64] ;  /* 0x000000081415e981 */ /* 0x000ee2000c1e1900 */
[----:B--2---:R-:W-:Y:S01]  /*0430*/  @!P4 FFMA R0, R9, R10, R0 ;  /* 0x0000000a0900c223 */ /* 0x004fe20000000000 */
[C---:B------:R-:W-:Y:S01]  /*0440*/  ISETP.GE.AND P4, PT, R27.reuse, UR7, PT ;  /* 0x000000071b007c0c */ /* 0x040fe2000bf86270 */
[----:B------:R-:W0:Y:S03]  /*0450*/  @!P2 LDC.64 R10, c[0x0][0x380] ;  /* 0x0000e000ff0aab82 */ /* 0x000e260000000a00 */
[----:B------:R-:W-:-:S05]  /*0460*/  ISETP.LT.OR P4, PT, R27, RZ, P4 ;  /* 0x000000ff1b00720c */ /* 0x000fca0002781670 */
[----:B------:R-:W1:Y:S08]  /*0470*/  @!P1 LDC.64 R8, c[0x0][0x380] ;  /* 0x0000e000ff089b82 */ /* 0x000e700000000a00 */
[----:B------:R-:W2:Y:S01]  /*0480*/  @!P4 LDC.64 R18, c[0x0][0x380] ;  /* 0x0000e000ff12cb82 */ /* 0x000ea20000000a00 */
[----:B------:R-:W3:Y:S01]  /*0490*/  @!P4 LDG.E R12, desc[UR8][R14.64+0x18] ;  /* 0x000018080e0cc981 */ /* 0x000ee2000c1e1900 */
[----:B0-----:R-:W-:-:S03]  /*04a0*/  @!P2 IMAD.WIDE.U32 R10, R25, 0x4, R10 ;  /* 0x00000004190aa825 */ /* 0x001fc600078e000a */
[----:B------:R-:W5:Y:S04]  /*04b0*/  @!P3 LDG.E R25, desc[UR8][R14.64+0x8] ;  /* 0x000008080e19b981 */ /* 0x000f68000c1e1900 */
[----:B------:R-:W3:Y:S01]  /*04c0*/  @!P2 LDG.E R11, desc[UR8][R10.64] ;  /* 0x000000080a0ba981 */ /* 0x000ee2000c1e1900 */
[----:B-1----:R-:W-:-:S03]  /*04d0*/  @!P1 IMAD.WIDE.U32 R8, R5, 0x4, R8 ;  /* 0x0000000405089825 */ /* 0x002fc600078e0008 */
[----:B------:R-:W3:Y:S04]  /*04e0*/  @!P2 LDG.E R5, desc[UR8][R14.64+0xc] ;  /* 0x00000c080e05a981 */ /* 0x000ee8000c1e1900 */
[----:B------:R-:W3:Y:S01]  /*04f0*/  @!P1 LDG.E R9, desc[UR8][R8.64] ;  /* 0x0000000808099981 */ /* 0x000ee2000c1e1900 */
[----:B--2---:R-:W-:-:S03]  /*0500*/  @!P4 IMAD.WIDE.U32 R18, R27, 0x4, R18 ;  /* 0x000000041b12c825 */ /* 0x004fc600078e0012 */
[----:B------:R-:W2:Y:S04]  /*0510*/  @!P6 LDG.E R10, desc[UR8][R14.64+0x1c] ;  /* 0x00001c080e0ae981 */ /* 0x000ea8000c1e1900 */
[----:B------:R-:W2:Y:S01]  /*0520*/  @!P4 LDG.E R19, desc[UR8][R18.64] ;  /* 0x000000081213c981 */ /* 0x000ea2000c1e1900 */
[----:B------:R-:W-:Y:S01]  /*0530*/  IADD3 R7, PT, PT, R7, 0x8, RZ ;  /* 0x0000000807077810 */ /* 0x000fe20007ffe0ff */
[----:B----4-:R-:W-:-:S03]  /*0540*/  @!P0 FFMA R0, R23, R24, R0 ;  /* 0x0000001817008223 */ /* 0x010fc60000000000 */
[----:B------:R-:W-:Y:S01]  /*0550*/  ISETP.NE.AND P0, PT, R7, R3, PT ;  /* 0x000000030700720c */ /* 0x000fe20003f05270 */
[----:B-----5:R-:W-:-:S04]  /*0560*/  @!P3 FFMA R0, R13, R25, R0 ;  /* 0x000000190d00b223 */ /* 0x020fc80000000000 */
[----:B---3--:R-:W-:-:S04]  /*0570*/  @!P2 FFMA R0, R11, R5, R0 ;  /* 0x000000050b00a223 */ /* 0x008fc80000000000 */
[----:B------:R-:W-:-:S04]  /*0580*/  @!P1 FFMA R0, R9, R6, R0 ;  /* 0x0000000609009223 */ /* 0x000fc80000000000 */
[----:B------:R-:W-:-:S04]  /*0590*/  @!P5 FFMA R0, R17, R22, R0 ;  /* 0x000000161100d223 */ /* 0x000fc80000000000 */
[----:B--2---:R-:W-:-:S04]  /*05a0*/  @!P4 FFMA R0, R19, R12, R0 ;  /* 0x0000000c1300c223 */ /* 0x004fc80000000000 */
[----:B------:R-:W-:Y:S01]  /*05b0*/  @!P6 FFMA R0, R21, R10, R0 ;  /* 0x0000000a1500e223 */ /* 0x000fe20000000000 */
[----:B------:R-:W-:Y:S06]  /*05c0*/  @P0 BRA `(.L_x_2) ;  /* 0xfffffff800ec0947 */ /* 0x000fec000383ffff */
.L_x_1:
[----:B------:R-:W-:Y:S05]  /*05d0*/  BRA.U !UP1, `(.L_x_0) ;  /* 0x0000000509447547 */ /* 0x000fea000b800000 */
[----:B------:R-:W0:Y:S01]  /*05e0*/  LDCU UR4, c[0x0][0x39c] ;  /* 0x00007380ff0477ac */ /* 0x000e220008000800 */
[----:B------:R-:W-:Y:S02]  /*05f0*/  UISETP.GE.U32.AND UP0, UPT, UR6, 0x4, UPT ;  /* 0x000000040600788c */ /* 0x000fe4000bf06070 */
[----:B0-----:R-:W-:-:S04]  /*0600*/  ULOP3.LUT UR5, UR4, 0x3, URZ, 0xc0, !UPT ;  /* 0x0000000304057892 */ /* 0x001fc8000f8ec0ff */
[----:B------:R-:W-:-:S03]  /*0610*/  UISETP.NE.AND UP1, UPT, UR5, URZ, UPT ;  /* 0x000000ff0500728c */ /* 0x000fc6000bf25270 */
[----:B------:R-:W-:Y:S08]  /*0620*/  BRA.U !UP0, `(.L_x_3) ;  /* 0x0000000108907547 */ /* 0x000ff0000b800000 */
[----:B------:R-:W0:Y:S01]  /*0630*/  LDCU UR6, c[0x0][0x398] ;  /* 0x00007300ff0677ac */ /* 0x000e220008000800 */
[----:B------:R-:W-:Y:S01]  /*0640*/  IMAD.IADD R17, R4, 0x1, R3 ;  /* 0x0000000104117824 */ /* 0x000fe200078e0203 */
[----:B------:R-:W1:Y:S03]  /*0650*/  LDC.64 R8, c[0x0][0x388] ;  /* 0x0000e200ff087b82 */ /* 0x000e660000000a00 */
[C---:B------:R-:W-:Y:S01]  /*0660*/  VIADD R5, R17.reuse, 0x3 ;  /* 0x0000000311057836 */ /* 0x040fe20000000000 */
[C---:B------:R-:W-:Y:S02]  /*0670*/  IADD3 R19, PT, PT, R17.reuse, 0x1, RZ ;  /* 0x0000000111137810 */ /* 0x040fe40007ffe0ff */
[C---:B------:R-:W-:Y:S02]  /*0680*/  IADD3 R21, PT, PT, R17.reuse, 0x2, RZ ;  /* 0x0000000211157810 */ /* 0x040fe40007ffe0ff */
[----:B0-----:R-:W-:-:S02]  /*0690*/  ISETP.GE.AND P0, PT, R17, UR6, PT ;  /* 0x0000000611007c0c */ /* 0x001fc4000bf06270 */
[----:B------:R-:W-:Y:S02]  /*06a0*/  ISETP.GE.AND P1, PT, R19, UR6, PT ;  /* 0x0000000613007c0c */ /* 0x000fe4000bf26270 */
[----:B------:R-:W-:Y:S02]  /*06b0*/  ISETP.LT.OR P0, PT, R17, RZ, P0 ;  /* 0x000000ff1100720c */ /* 0x000fe40000701670 */
[----:B------:R-:W-:Y:S02]  /*06c0*/  ISETP.GE.AND P2, PT, R21, UR6, PT ;  /* 0x0000000615007c0c */ /* 0x000fe4000bf46270 */
[----:B------:R-:W-:Y:S01]  /*06d0*/  ISETP.LT.OR P1, PT, R19, RZ, P1 ;  /* 0x000000ff1300720c */ /* 0x000fe20000f21670 */
[----:B-1----:R-:W-:Y:S01]  /*06e0*/  IMAD.WIDE.U32 R8, R3, 0x4, R8 ;  /* 0x0000000403087825 */ /* 0x002fe200078e0008 */
[----:B------:R-:W-:Y:S02]  /*06f0*/  ISETP.LT.OR P2, PT, R21, RZ, P2 ;  /* 0x000000ff1500720c */ /* 0x000fe40001741670 */
[----:B------:R-:W-:-:S04]  /*0700*/  ISETP.GE.AND P3, PT, R5, UR6, PT ;  /* 0x0000000605007c0c */ /* 0x000fc8000bf66270 */
[----:B------:R-:W-:Y:S01]  /*0710*/  ISETP.LT.OR P3, PT, R5, RZ, P3 ;  /* 0x000000ff0500720c */ /* 0x000fe20001f61670 */
[----:B------:R-:W0:Y:S01]  /*0720*/  @!P0 LDC.64 R14, c[0x0][0x380] ;  /* 0x0000e000ff0e8b82 */ /* 0x000e220000000a00 */
[----:B------:R-:W2:Y:S07]  /*0730*/  @!P0 LDG.E R16, desc[UR8][R8.64] ;  /* 0x0000000808108981 */ /* 0x000eae000c1e1900 */
[----:B------:R-:W1:Y:S04]  /*0740*/  @!P1 LDC.64 R12, c[0x0][0x380] ;  /* 0x0000e000ff0c9b82 */ /* 0x000e680000000a00 */
[----:B------:R-:W3:Y:S04]  /*0750*/  @!P3 LDG.E R18, desc[UR8][R8.64+0xc] ;  /* 0x00000c080812b981 */ /* 0x000ee8000c1e1900 */
[----:B------:R-:W4:Y:S08]  /*0760*/  @!P2 LDC.64 R10, c[0x0][0x380] ;  /* 0x0000e000ff0aab82 */ /* 0x000f300000000a00 */
[----:B------:R-:W5:Y:S01]  /*0770*/  @!P3 LDC.64 R6, c[0x0][0x380] ;  /* 0x0000e000ff06bb82 */ /* 0x000f620000000a00 */
[----:B0-----:R-:W-:-:S02]  /*0780*/  @!P0 IMAD.WIDE.U32 R14, R17, 0x4, R14 ;  /* 0x00000004110e8825 */ /* 0x001fc400078e000e */
[----:B------:R-:W3:Y:S04]  /*0790*/  @!P1 LDG.E R17, desc[UR8][R8.64+0x4] ;  /* 0x0000040808119981 */ /* 0x000ee8000c1e1900 */
[----:B------:R-:W2:Y:S01]  /*07a0*/  @!P0 LDG.E R15, desc[UR8][R14.64] ;  /* 0x000000080e0f8981 */ /* 0x000ea2000c1e1900 */
[----:B-1----:R-:W-:-:S06]  /*07b0*/  @!P1 IMAD.WIDE.U32 R12, R19, 0x4, R12 ;  /* 0x00000004130c9825 */ /* 0x002fcc00078e000c */
[----:B------:R-:W3:Y:S01]  /*07c0*/  @!P1 LDG.E R13, desc[UR8][R12.64] ;  /* 0x000000080c0d9981 */ /* 0x000ee2000c1e1900 */
[----:B----4-:R-:W-:-:S06]  /*07d0*/  @!P2 IMAD.WIDE.U32 R10, R21, 0x4, R10 ;  /* 0x00000004150aa825 */ /* 0x010fcc00078e000a */
[----:B------:R-:W4:Y:S01]  /*07e0*/  @!P2 LDG.E R11, desc[UR8][R10.64] ;  /* 0x000000080a0ba981 */ /* 0x000f22000c1e1900 */
[----:B-----5:R-:W-:-:S03]  /*07f0*/  @!P3 IMAD.WIDE.U32 R6, R5, 0x4, R6 ;  /* 0x000000040506b825 */ /* 0x020fc600078e0006 */
[----:B------:R-:W4:Y:S04]  /*0800*/  @!P2 LDG.E R5, desc[UR8][R8.64+0x8] ;  /* 0x000008080805a981 */ /* 0x000f28000c1e1900 */
[----:B------:R-:W5:Y:S01]  /*0810*/  @!P3 LDG.E R7, desc[UR8][R6.64] ;  /* 0x000000080607b981 */ /* 0x000f62000c1e1900 */
[----:B------:R-:W-:Y:S01]  /*0820*/  IADD3 R3, PT, PT, R3, 0x4, RZ ;  /* 0x0000000403037810 */ /* 0x000fe20007ffe0ff */
[----:B--2---:R-:W-:-:S04]  /*0830*/  @!P0 FFMA R0, R15, R16, R0 ;  /* 0x000000100f008223 */ /* 0x004fc80000000000 */
[----:B---3--:R-:W-:-:S04]  /*0840*/  @!P1 FFMA R0, R13, R17, R0 ;  /* 0x000000110d009223 */ /* 0x008fc80000000000 */
[----:B----4-:R-:W-:-:S04]  /*0850*/  @!P2 FFMA R0, R11, R5, R0 ;  /* 0x000000050b00a223 */ /* 0x010fc80000000000 */
[----:B-----5:R-:W-:-:S07]  /*0860*/  @!P3 FFMA R0, R7, R18, R0 ;  /* 0x000000120700b223 */ /* 0x020fce0000000000 */
.L_x_3:
[----:B------:R-:W-:Y:S05]  /*0870*/  BRA.U !UP1, `(.L_x_0) ;  /* 0x00000001099c7547 */ /* 0x000fea000b800000 */
[----:B------:R-:W-:Y:S02]  /*0880*/  UISETP.NE.AND UP0, UPT, UR5, 0x1, UPT ;  /* 0x000000010500788c */ /* 0x000fe4000bf05270 */
[----:B------:R-:W-:-:S04]  /*0890*/  ULOP3.LUT UR4, UR4, 0x1, URZ, 0xc0, !UPT ;  /* 0x0000000104047892 */ /* 0x000fc8000f8ec0ff */
[----:B------:R-:W-:-:S03]  /*08a0*/  UISETP.NE.U32.AND UP1, UPT, UR4, 0x1, UPT ;  /* 0x000000010400788c */ /* 0x000fc6000bf25070 */
[----:B------:R-:W-:Y:S08]  /*08b0*/  BRA.U !UP0, `(.L_x_4) ;  /* 0x0000000108507547 */ /* 0x000ff0000b800000 */
[----:B------:R-:W0:Y:S01]  /*08c0*/  LDCU UR4, c[0x0][0x398] ;  /* 0x00007300ff0477ac */ /* 0x000e220008000800 */
[----:B------:R-:W-:Y:S01]  /*08d0*/  IADD3 R5, PT, PT, R4, R3, RZ ;  /* 0x0000000304057210 */ /* 0x000fe20007ffe0ff */
[----:B------:R-:W1:Y:S04]  /*08e0*/  LDC.64 R6, c[0x0][0x388] ;  /* 0x0000e200ff067b82 */ /* 0x000e680000000a00 */
[C---:B------:R-:W-:Y:S01]  /*08f0*/  VIADD R15, R5.reuse, 0x1 ;  /* 0x00000001050f7836 */ /* 0x040fe20000000000 */
[----:B0-----:R-:W-:-:S04]  /*0900*/  ISETP.GE.AND P0, PT, R5, UR4, PT ;  /* 0x0000000405007c0c */ /* 0x001fc8000bf06270 */
[----:B------:R-:W-:Y:S02]  /*0910*/  ISETP.GE.AND P1, PT, R15, UR4, PT ;  /* 0x000000040f007c0c */ /* 0x000fe4000bf26270 */
[----:B------:R-:W-:Y:S02]  /*0920*/  ISETP.LT.OR P0, PT, R5, RZ, P0 ;  /* 0x000000ff0500720c */ /* 0x000fe40000701670 */
[----:B------:R-:W-:Y:S01]  /*0930*/  ISETP.LT.OR P1, PT, R15, RZ, P1 ;  /* 0x000000ff0f00720c */ /* 0x000fe20000f21670 */
[----:B-1----:R-:W-:-:S10]  /*0940*/  IMAD.WIDE.U32 R10, R3, 0x4, R6 ;  /* 0x00000004030a7825 */ /* 0x002fd400078e0006 */
[----:B------:R-:W0:Y:S08]  /*0950*/  @!P0 LDC.64 R8, c[0x0][0x380] ;  /* 0x0000e000ff088b82 */ /* 0x000e300000000a00 */
[----:B------:R-:W1:Y:S01]  /*0960*/  @!P1 LDC.64 R12, c[0x0][0x380] ;  /* 0x0000e000ff0c9b82 */ /* 0x000e620000000a00 */
[----:B0-----:R-:W-:Y:S02]  /*0970*/  @!P0 IMAD.WIDE.U32 R6, R5, 0x4, R8 ;  /* 0x0000000405068825 */ /* 0x001fe400078e0008 */
[----:B------:R-:W2:Y:S04]  /*0980*/  @!P0 LDG.E R5, desc[UR8][R10.64] ;  /* 0x000000080a058981 */ /* 0x000ea8000c1e1900 */
[----:B------:R-:W2:Y:S01]  /*0990*/  @!P0 LDG.E R7, desc[UR8][R6.64] ;  /* 0x0000000806078981 */ /* 0x000ea2000c1e1900 */
[----:B-1----:R-:W-:-:S03]  /*09a0*/  @!P1 IMAD.WIDE.U32 R8, R15, 0x4, R12 ;  /* 0x000000040f089825 */ /* 0x002fc600078e000c */
[----:B------:R-:W3:Y:S04]  /*09b0*/  @!P1 LDG.E R12, desc[UR8][R10.64+0x4] ;  /* 0x000004080a0c9981 */ /* 0x000ee8000c1e1900 */
[----:B------:R-:W3:Y:S01]  /*09c0*/  @!P1 LDG.E R9, desc[UR8][R8.64] ;  /* 0x0000000808099981 */ /* 0x000ee2000c1e1900 */
[----:B------:R-:W-:Y:S01]  /*09d0*/  IADD3 R3, PT, PT, R3, 0x2, RZ ;  /* 0x0000000203037810 */ /* 0x000fe20007ffe0ff */
[----:B--2---:R-:W-:-:S04]  /*09e0*/  @!P0 FFMA R0, R7, R5, R0 ;  /* 0x0000000507008223 */ /* 0x004fc80000000000 */
[----:B---3--:R-:W-:-:S07]  /*09f0*/  @!P1 FFMA R0, R9, R12, R0 ;  /* 0x0000000c09009223 */ /* 0x008fce0000000000 */
.L_x_4:
[----:B------:R-:W-:Y:S05]  /*0a00*/  BRA.U UP1, `(.L_x_0) ;  /* 0x0000000101387547 */ /* 0x000fea000b800000 */
[----:B------:R-:W0:Y:S01]  /*0a10*/  LDCU UR4, c[0x0][0x398] ;  /* 0x00007300ff0477ac */ /* 0x000e220008000800 */
[----:B------:R-:W-:Y:S01]  /*0a20*/  IADD3 R9, PT, PT, R4, R3, RZ ;  /* 0x0000000304097210 */ /* 0x000fe20007ffe0ff */
[----:B------:R-:W-:Y:S03]  /*0a30*/  BSSY.RECONVERGENT B0, `(.L_x_0) ;  /* 0x000000b000007945 */ /* 0x000fe60003800200 */
[----:B0-----:R-:W-:-:S04]  /*0a40*/  ISETP.GE.AND P0, PT, R9, UR4, PT ;  /* 0x0000000409007c0c */ /* 0x001fc8000bf06270 */
[----:B------:R-:W-:-:S13]  /*0a50*/  ISETP.LT.OR P0, PT, R9, RZ, P0 ;  /* 0x000000ff0900720c */ /* 0x000fda0000701670 */
[----:B------:R-:W-:Y:S05]  /*0a60*/  @P0 BRA `(.L_x_5) ;  /* 0x00000000001c0947 */ /* 0x000fea0003800000 */
[----:B------:R-:W0:Y:S08]  /*0a70*/  LDC.64 R4, c[0x0][0x380] ;  /* 0x0000e000ff047b82 */ /* 0x000e300000000a00 */
[----:B------:R-:W1:Y:S01]  /*0a80*/  LDC.64 R6, c[0x0][0x388] ;  /* 0x0000e200ff067b82 */ /* 0x000e620000000a00 */
[----:B0-----:R-:W-:-:S06]  /*0a90*/  IMAD.WIDE.U32 R4, R9, 0x4, R4 ;  /* 0x0000000409047825 */ /* 0x001fcc00078e0004 */
[----:B------:R-:W2:Y:S01]  /*0aa0*/  LDG.E R5, desc[UR8][R4.64] ;  /* 0x0000000804057981 */ /* 0x000ea2000c1e1900 */
[----:B-1----:R-:W-:-:S06]  /*0ab0*/  IMAD.WIDE.U32 R6, R3, 0x4, R6 ;  /* 0x0000000403067825 */ /* 0x002fcc00078e0006 */
[----:B------:R-:W2:Y:S02]  /*0ac0*/  LDG.E R6, desc[UR8][R6.64] ;  /* 0x0000000806067981 */ /* 0x000ea4000c1e1900 */
[----:B--2---:R-:W-:-:S07]  /*0ad0*/  FFMA R0, R5, R6, R0 ;  /* 0x0000000605007223 */ /* 0x004fce0000000000 */
.L_x_5:
[----:B------:R-:W-:Y:S05]  /*0ae0*/  BSYNC.RECONVERGENT B0 ;  /* 0x0000000000007941 */ /* 0x000fea0003800200 */
.L_x_0:
[----:B------:R-:W0:Y:S02]  /*0af0*/  LDC.64 R4, c[0x0][0x390] ;  /* 0x0000e400ff047b82 */ /* 0x000e240000000a00 */
[----:B0-----:R-:W-:-:S05]  /*0b00*/  IMAD.WIDE R2, R2, 0x4, R4 ;  /* 0x0000000402027825 */ /* 0x001fca00078e0204 */
[----:B------:R-:W-:Y:S01]  /*0b10*/  STG.E desc[UR8][R2.64], R0 ;  /* 0x0000000002007986 */ /* 0x000fe2000c101908 */
[----:B------:R-:W-:Y:S05]  /*0b20*/  EXIT ;  /* 0x000000000000794d */ /* 0x000fea0003800000 */
.L_x_6:
[----:B------:R-:W-:-:S00]  /*0b30*/  BRA `(.L_x_6) ;  /* 0xfffffffc00fc7947 */ /* 0x000fc0000383ffff */
[----:B------:R-:W-:-:S00]  /*0b40*/  NOP ;  /* 0x0000000000007918 */ /* 0x000fc00000000000 */
        /* <DEDUP_REMOVED lines=11> */
.L_x_7:


//--------------------- .nv.shared.reserved.0     --------------------------
	.section	.nv.shared.reserved.0,"aw",@nobits
	.weak		__nv_reservedSMEM_offset_0_alias
	.size		__nv_reservedSMEM_offset_0_alias, 0, 64
	.other		__nv_reservedSMEM_offset_0_alias,@"STO_CUDA_RESERVED_SHARED STV_DEFAULT"
__nv_reservedSMEM_offset_0_alias:
	.zero		0
	.zero		64


//--------------------- .nv.constant0._Z24onedim_convolutionKernelPKfS0_Pfii --------------------------
	.section	.nv.constant0._Z24onedim_convolutionKernelPKfS0_Pfii,"a",@progbits
	.sectionflags	@""
	.align	4
.nv.constant0._Z24onedim_convolutionKernelPKfS0_Pfii:
	.zero		928


//--------------------- SYMBOLS --------------------------

	.type		.nv.reservedSmem.offset0,@object
	.size		.nv.reservedSmem.offset0,0x4
